//
// Generated by NVIDIA NVVM Compiler
//
// Compiler Build ID: CL-36424714
// Cuda compilation tools, release 13.0, V13.0.88
// Based on NVVM 20.0.0
//

.version 9.0
.target sm_100
.address_size 64

	// .globl	_Z12startCrackinPc
.const .align 1 .b8 password[6];

.visible .entry _Z12startCrackinPc(
	.param .u64 .ptr .align 1 _Z12startCrackinPc_param_0
)
{
	.local .align 2 .b8 	__local_depot0[6];
	.reg .b64 	%SP;
	.reg .b64 	%SPL;
	.reg .pred 	%p<13>;
	.reg .b16 	%rs<28>;
	.reg .b32 	%r<25>;
	.reg .b64 	%rd<17>;

	mov.u64 	%SPL, __local_depot0;
	ld.param.u64 	%rd7, [_Z12startCrackinPc_param_0];
	add.u64 	%rd15, %SPL, 0;
	mov.u32 	%r1, %ctaid.y;
	setp.eq.s32 	%p1, %r1, 0;
	@%p1 bra 	$L__BB0_2;
	setp.gt.u32 	%p2, %r1, 93;
	selp.b32 	%r22, 4, 3, %p2;
	bra.uni 	$L__BB0_3;
$L__BB0_2:
	mov.u32 	%r11, %ctaid.x;
	setp.eq.s32 	%p3, %r11, 0;
	setp.gt.u32 	%p4, %r11, 93;
	selp.b32 	%r12, 2, 1, %p4;
	selp.b32 	%r22, 0, %r12, %p3;
$L__BB0_3:
	cvt.u64.u32 	%rd9, %r22;
	add.s64 	%rd10, %rd15, %rd9;
	mov.b16 	%rs1, 0;
	st.local.u8 	[%rd10], %rs1;
	mov.u32 	%r13, %tid.x;
	cvt.u16.u32 	%rs2, %r13;
	add.s16 	%rs3, %rs2, 33;
	st.local.u8 	[%rd15], %rs3;
	setp.gt.s32 	%p5, %r22, 2;
	@%p5 bra 	$L__BB0_6;
	setp.eq.s32 	%p8, %r22, 1;
	@%p8 bra 	$L__BB0_11;
	setp.eq.s32 	%p9, %r22, 2;
	@%p9 bra 	$L__BB0_10;
	bra.uni 	$L__BB0_12;
$L__BB0_6:
	setp.eq.s32 	%p6, %r22, 3;
	@%p6 bra 	$L__BB0_9;
	setp.ne.s32 	%p7, %r22, 4;
	@%p7 bra 	$L__BB0_12;
	cvt.u16.u32 	%rs4, %r1;
	mul.hi.u16 	%rs5, %rs4, 24665;
	sub.s16 	%rs6, %rs4, %rs5;
	shr.u16 	%rs7, %rs6, 1;
	add.s16 	%rs8, %rs7, %rs5;
	shr.u16 	%rs9, %rs8, 6;
	add.s16 	%rs10, %rs9, 33;
	st.local.u8 	[%rd15+4], %rs10;
$L__BB0_9:
	cvt.u16.u32 	%rs11, %r1;
	mul.hi.u16 	%rs12, %rs11, 24665;
	sub.s16 	%rs13, %rs11, %rs12;
	shr.u16 	%rs14, %rs13, 1;
	add.s16 	%rs15, %rs14, %rs12;
	shr.u16 	%rs16, %rs15, 6;
	mul.lo.s16 	%rs17, %rs16, 93;
	sub.s16 	%rs18, %rs11, %rs17;
	add.s16 	%rs19, %rs18, 33;
	st.local.u8 	[%rd15+3], %rs19;
$L__BB0_10:
	mov.u32 	%r14, %ctaid.x;
	mul.hi.u32 	%r15, %r14, 738919105;
	cvt.u16.u32 	%rs20, %r15;
	shr.u16 	%rs21, %rs20, 4;
	add.s16 	%rs22, %rs21, 33;
	st.local.u8 	[%rd15+2], %rs22;
$L__BB0_11:
	mov.u32 	%r16, %ctaid.x;
	mul.hi.u32 	%r17, %r16, 738919105;
	shr.u32 	%r18, %r17, 4;
	mul.lo.s32 	%r19, %r18, 93;
	sub.s32 	%r20, %r16, %r19;
	cvt.u16.u32 	%rs23, %r20;
	add.s16 	%rs24, %rs23, 33;
	st.local.u8 	[%rd15+1], %rs24;
$L__BB0_12:
	add.s32 	%r5, %r22, 2;
	mov.b32 	%r23, 0;
	mov.u64 	%rd13, password;
$L__BB0_13:
	cvt.u64.u32 	%rd11, %r23;
	add.s64 	%rd12, %rd15, %rd11;
	ld.local.u8 	%rs25, [%rd12];
	add.s64 	%rd14, %rd13, %rd11;
	ld.const.u8 	%rs26, [%rd14];
	setp.eq.s16 	%p10, %rs25, %rs26;
	@%p10 bra 	$L__BB0_14;
	bra.uni 	$L__BB0_17;
$L__BB0_14:
	add.s32 	%r23, %r23, 1;
	setp.ne.s32 	%p11, %r23, %r5;
	@%p11 bra 	$L__BB0_13;
	neg.s32 	%r24, %r22;
	cvta.to.global.u64 	%rd16, %rd7;
$L__BB0_16:
	ld.local.u8 	%rs27, [%rd15];
	st.global.u8 	[%rd16], %rs27;
	add.s32 	%r24, %r24, 1;
	add.s64 	%rd16, %rd16, 1;
	add.s64 	%rd15, %rd15, 1;
	setp.ne.s32 	%p12, %r24, 2;
	@%p12 bra 	$L__BB0_16;
$L__BB0_17:
	ret;

}


// ===== COMPILED SASS (sm_100) =====

	.target	sm_100

	.elftype	@"ET_EXEC"


//--------------------- .note.nv.tkinfo           --------------------------
	.section	.note.nv.tkinfo,"",@"SHT_NOTE"
	.sectionflags	@"SHF_NOTE_NV_TKINFO"
	.tkinfo
        /*0018*/ 	.word	0x00000002
        /*0030*/ 	.string	""
        /*0030*/ 	.string	"ptxas"
        /*0030*/ 	.string	"Cuda compilation tools, release 13.0, V13.0.88"
        /*0030*/ 	.string	"Build cuda_13.0.r13.0/compiler.36424714_0"
        /*0030*/ 	.string	"-arch sm_100 -m 64 "



//--------------------- .note.nv.cuinfo           --------------------------
	.section	.note.nv.cuinfo,"",@"SHT_NOTE"
	.sectionflags	@"SHF_NOTE_NV_CUINFO"
        /*0018*/ 	.short	0x0002
        /*001a*/ 	.short	0x0064
        /*001c*/ 	.short	0x0082
	.zero		2


//--------------------- .nv.info                  --------------------------
	.section	.nv.info,"",@"SHT_CUDA_INFO"
	.align	4


	//----- nvinfo : EIATTR_REGCOUNT
	.align		4
        /*0000*/ 	.byte	0x04, 0x2f
        /*0002*/ 	.short	(.L_2 - .L_1)
	.align		4
.L_1:
        /*0004*/ 	.word	index@(_Z12startCrackinPc)
        /*0008*/ 	.word	0x00000010


	//----- nvinfo : EIATTR_FRAME_SIZE
	.align		4
.L_2:
        /*000c*/ 	.byte	0x04, 0x11
        /*000e*/ 	.short	(.L_4 - .L_3)
	.align		4
.L_3:
        /*0010*/ 	.word	index@(_Z12startCrackinPc)
        /*0014*/ 	.word	0x00000008


	//----- nvinfo : EIATTR_MIN_STACK_SIZE
	.align		4
.L_4:
        /*0018*/ 	.byte	0x04, 0x12
        /*001a*/ 	.short	(.L_6 - .L_5)
	.align		4
.L_5:
        /*001c*/ 	.word	index@(_Z12startCrackinPc)
        /*0020*/ 	.word	0x00000008
.L_6:


//--------------------- .nv.compat                --------------------------
	.section	.nv.compat,"",@"SHT_CUDA_COMPAT_INFO"
	.align	4
        /*0000*/ 	.byte	0x02, 0x09, 0x00, 0x00, 0x02, 0x02, 0x01, 0x00, 0x02, 0x05, 0x05, 0x00, 0x03, 0x07, 0x01, 0x01
        /*0010*/ 	.byte	0x02, 0x03, 0x00, 0x00, 0x02, 0x06, 0x01, 0x00, 0x04, 0x0b, 0x08, 0x00, 0x09, 0x00, 0x00, 0x00
        /*0020*/ 	.byte	0x00, 0x00, 0x00, 0x00


//--------------------- .nv.info._Z12startCrackinPc --------------------------
	.section	.nv.info._Z12startCrackinPc,"",@"SHT_CUDA_INFO"
	.sectionflags	@""
	.align	4


	//----- nvinfo : EIATTR_CUDA_API_VERSION
	.align		4
        /*0000*/ 	.byte	0x04, 0x37
        /*0002*/ 	.short	(.L_8 - .L_7)
.L_7:
        /*0004*/ 	.word	0x00000082


	//----- nvinfo : EIATTR_KPARAM_INFO
	.align		4
.L_8:
        /*0008*/ 	.byte	0x04, 0x17
        /*000a*/ 	.short	(.L_10 - .L_9)
.L_9:
        /*000c*/ 	.word	0x00000000
        /*0010*/ 	.short	0x0000
        /*0012*/ 	.short	0x0000
        /*0014*/ 	.byte	0x00, 0xf5, 0x21, 0x00


	//----- nvinfo : EIATTR_SPARSE_MMA_MASK
	.align		4
.L_10:
        /*0018*/ 	.byte	0x03, 0x50
        /*001a*/ 	.short	0x0000


	//----- nvinfo : EIATTR_MAXREG_COUNT
	.align		4
        /*001c*/ 	.byte	0x03, 0x1b
        /*001e*/ 	.short	0x00ff


	//----- nvinfo : EIATTR_MERCURY_ISA_VERSION
	.align		4
        /*0020*/ 	.byte	0x03, 0x5f
        /*0022*/ 	.short	0x0101


	//----- nvinfo : EIATTR_VRC_CTA_INIT_COUNT
	.align		4
        /*0024*/ 	.byte	0x02, 0x4a
	.zero		1
	.zero		1


	//----- nvinfo : EIATTR_EXIT_INSTR_OFFSETS
	.align		4
        /*0028*/ 	.byte	0x04, 0x1c
        /*002a*/ 	.short	(.L_12 - .L_11)


	//   ....[0]....
.L_11:
        /*002c*/ 	.word	0x000004b0


	//   ....[1]....
        /*0030*/ 	.word	0x00000790


	//   ....[2]....
        /*0034*/ 	.word	0x00000840


	//----- nvinfo : EIATTR_INDIRECT_BRANCH_TARGETS
	.align		4
.L_12:
        /*0038*/ 	.byte	0x04, 0x34
        /*003a*/ 	.short	(.L_14 - .L_13)


	//   ....[0]....
.L_13:
        /*003c*/ 	.word	.L_x_9@srel
        /*0040*/ 	.short	0x0
        /*0042*/ 	.short	0x0
        /*0044*/ 	.word	0x3
        /*0048*/ 	.word	.L_x_10@srel
        /*004c*/ 	.word	.L_x_11@srel
        /*0050*/ 	.word	.L_x_2@srel


	//----- nvinfo : EIATTR_CBANK_PARAM_SIZE
	.align		4
.L_14:
        /*0054*/ 	.byte	0x03, 0x19
        /*0056*/ 	.short	0x0008


	//----- nvinfo : EIATTR_PARAM_CBANK
	.align		4
        /*0058*/ 	.byte	0x04, 0x0a
        /*005a*/ 	.short	(.L_16 - .L_15)
	.align		4
.L_15:
        /*005c*/ 	.word	index@(.nv.constant0._Z12startCrackinPc)
        /*0060*/ 	.short	0x0380
        /*0062*/ 	.short	0x0008


	//----- nvinfo : EIATTR_SW_WAR
	.align		4
.L_16:
        /*0064*/ 	.byte	0x04, 0x36
        /*0066*/ 	.short	(.L_18 - .L_17)
.L_17:
        /*0068*/ 	.word	0x00000008
.L_18:


//--------------------- .nv.callgraph             --------------------------
	.section	.nv.callgraph,"",@"SHT_CUDA_CALLGRAPH"
	.align	4
	.sectionentsize	8
	.align		4
        /*0000*/ 	.word	0x00000000
	.align		4
        /*0004*/ 	.word	0xffffffff
	.align		4
        /*0008*/ 	.word	0x00000000
	.align		4
        /*000c*/ 	.word	0xfffffffe
	.align		4
        /*0010*/ 	.word	0x00000000
	.align		4
        /*0014*/ 	.word	0xfffffffd
	.align		4
        /*0018*/ 	.word	0x00000000
	.align		4
        /*001c*/ 	.word	0xfffffffc


//--------------------- .nv.constant3             --------------------------
	.section	.nv.constant3,"a",@progbits
.nv.constant3:
	.type		password,@object
	.size		password,(.L_0 - password)
password:
	.zero		6
.L_0:


//--------------------- .nv.constant2._Z12startCrackinPc --------------------------
	.section	.nv.constant2._Z12startCrackinPc,"a",@progbits
	.sectionflags	@""
	.align	4
.nv.constant2._Z12startCrackinPc:
        /*0000*/ 	.byte	0xf0, 0x03, 0x00, 0x00, 0xa0, 0x03, 0x00, 0x00, 0x50, 0x04, 0x00, 0x00


//--------------------- .text._Z12startCrackinPc  --------------------------
	.section	.text._Z12startCrackinPc,"ax",@progbits
	.align	128
        .global         _Z12startCrackinPc
        .type           _Z12startCrackinPc,@function
        .size           _Z12startCrackinPc,(.L_x_13 - _Z12startCrackinPc)
        .other          _Z12startCrackinPc,@"STO_CUDA_ENTRY STV_DEFAULT"
_Z12startCrackinPc:
.text._Z12startCrackinPc:
[----:B------:R-:W0:Y:S01]  /*0000*/  LDC R1, c[0x0][0x37c] ;  /* 0x0000df00ff017b82 */ /* 0x000e220000000800 */
[----:B------:R-:W1:Y:S01]  /*0010*/  S2R R2, SR_CTAID.Y ;  /* 0x0000000000027919 */ /* 0x000e620000002600 */
[----:B0-----:R-:W-:Y:S01]  /*0020*/  VIADD R1, R1, 0xfffffff8 ;  /* 0xfffffff801017836 */ /* 0x001fe20000000000 */
[----:B------:R-:W0:Y:S01]  /*0030*/  S2R R5, SR_TID.X ;  /* 0x0000000000057919 */ /* 0x000e220000002100 */
[----:B-1----:R-:W-:Y:S01]  /*0040*/  ISETP.NE.AND P2, PT, R2, RZ, PT ;  /* 0x000000ff0200720c */ /* 0x002fe20003f45270 */
[----:B0-----:R-:W-:-:S12]  /*0050*/  VIADD R5, R5, 0x21 ;  /* 0x0000002105057836 */ /* 0x001fd80000000000 */
[----:B------:R-:W0:Y:S01]  /*0060*/  @!P2 S2R R0, SR_CTAID.X ;  /* 0x000000000000a919 */ /* 0x000e220000002500 */
[----:B------:R-:W-:Y:S01]  /*0070*/  @!P2 IMAD.MOV.U32 R4, RZ, RZ, 0x2 ;  /* 0x00000002ff04a424 */ /* 0x000fe200078e00ff */
[----:B------:R-:W-:Y:S01]  /*0080*/  @P2 ISETP.GT.U32.AND P0, PT, R2, 0x5d, PT ;  /* 0x0000005d0200280c */ /* 0x000fe20003f04070 */
[----:B------:R-:W-:-:S05]  /*0090*/  @P2 IMAD.MOV.U32 R3, RZ, RZ, 0x4 ;  /* 0x00000004ff032424 */ /* 0x000fca00078e00ff */
[----:B------:R-:W-:Y:S02]  /*00a0*/  @P2 SEL R3, R3, 0x3, P0 ;  /* 0x0000000303032807 */ /* 0x000fe40000000000 */
[C---:B0-----:R-:W-:Y:S02]  /*00b0*/  @!P2 ISETP.GT.U32.AND P1, PT, R0.reuse, 0x5d, PT ;  /* 0x0000005d0000a80c */ /* 0x041fe40003f24070 */
[----:B------:R-:W-:Y:S01]  /*00c0*/  @!P2 ISETP.NE.AND P3, PT, R0, RZ, PT ;  /* 0x000000ff0000a20c */ /* 0x000fe20003f65270 */
[----:B------:R-:W-:Y:S01]  /*00d0*/  IMAD.MOV.U32 R0, RZ, RZ, R1 ;  /* 0x000000ffff007224 */ /* 0x000fe200078e0001 */
[----:B------:R-:W-:-:S04]  /*00e0*/  @!P2 SEL R4, R4, 0x1, P1 ;  /* 0x000000010404a807 */ /* 0x000fc80000800000 */
[----:B------:R-:W-:-:S04]  /*00f0*/  @!P2 SEL R3, R4, RZ, P3 ;  /* 0x000000ff0403a207 */ /* 0x000fc80001800000 */
[C---:B------:R-:W-:Y:S01]  /*0100*/  ISETP.GT.AND P0, PT, R3.reuse, 0x2, PT ;  /* 0x000000020300780c */ /* 0x040fe20003f04270 */
[----:B------:R-:W-:-:S05]  /*0110*/  IMAD.IADD R4, R3, 0x1, R0 ;  /* 0x0000000103047824 */ /* 0x000fca00078e0200 */
[----:B------:R0:W-:Y:S04]  /*0120*/  STL.U8 [R4], RZ ;  /* 0x000000ff04007387 */ /* 0x0001e80000100000 */
[----:B------:R0:W-:Y:S03]  /*0130*/  STL.U8 [R0], R5 ;  /* 0x0000000500007387 */ /* 0x0001e60000100000 */
[----:B------:R-:W-:Y:S05]  /*0140*/  @P0 BRA `(.L_x_0) ;  /* 0x0000000000180947 */ /* 0x000fea0003800000 */
[----:B------:R-:W-:-:S05]  /*0150*/  IMAD.MOV.U32 R2, RZ, RZ, 0x2 ;  /* 0x00000002ff027424 */ /* 0x000fca00078e00ff */
[----:B------:R-:W-:-:S05]  /*0160*/  VIADDMNMX.U32 R2, R3, 0xffffffff, R2, PT ;  /* 0xffffffff03027846 */ /* 0x000fca0003800002 */
[----:B------:R-:W-:-:S04]  /*0170*/  IMAD.SHL.U32 R2, R2, 0x4, RZ ;  /* 0x0000000402027824 */ /* 0x000fc800078e00ff */
[----:B0-----:R-:W0:Y:S02]  /*0180*/  LDC R4, c[0x2][R2] ;  /* 0x0080000002047b82 */ /* 0x001e240000000800 */
[----:B0-----:R-:W-:-:S04]  /*0190*/  SHF.R.S32.HI R5, RZ, 0x1f, R4 ;  /* 0x0000001fff057819 */ /* 0x001fc80000011404 */
.L_x_9:
[----:B------:R-:W-:Y:S05]  /*01a0*/  BRX R4 -0x1b0                                     (*"BRANCH_TARGETS .L_x_10,.L_x_11,.L_x_2"*) ;  /* 0xfffffffc04947949 */ /* 0x000fea000383ffff */
.L_x_0:
[----:B------:R-:W-:-:S13]  /*01b0*/  ISETP.NE.AND P0, PT, R3, 0x3, PT ;  /* 0x000000030300780c */ /* 0x000fda0003f05270 */
[----:B------:R-:W-:Y:S05]  /*01c0*/  @!P0 BRA `(.L_x_1) ;  /* 0x0000000000348947 */ /* 0x000fea0003800000 */
[----:B------:R-:W-:-:S13]  /*01d0*/  ISETP.NE.AND P0, PT, R3, 0x4, PT ;  /* 0x000000040300780c */ /* 0x000fda0003f05270 */
[----:B------:R-:W-:Y:S05]  /*01e0*/  @P0 BRA `(.L_x_2) ;  /* 0x0000000000980947 */ /* 0x000fea0003800000 */
[----:B0-----:R-:W-:-:S05]  /*01f0*/  LOP3.LUT R4, R2, 0xffff, RZ, 0xc0, !PT ;  /* 0x0000ffff02047812 */ /* 0x001fca00078ec0ff */
[----:B------:R-:W-:-:S05]  /*0200*/  IMAD R4, R4, 0x6059, RZ ;  /* 0x0000605904047824 */ /* 0x000fca00078e02ff */
[----:B------:R-:W-:-:S05]  /*0210*/  SHF.R.U32.HI R4, RZ, 0x10, R4 ;  /* 0x00000010ff047819 */ /* 0x000fca0000011604 */
[----:B------:R-:W-:-:S05]  /*0220*/  IMAD.MOV R5, RZ, RZ, -R4 ;  /* 0x000000ffff057224 */ /* 0x000fca00078e0a04 */
[----:B------:R-:W-:-:S05]  /*0230*/  PRMT R5, R5, 0x7710, RZ ;  /* 0x0000771005057816 */ /* 0x000fca00000000ff */
[----:B------:R-:W-:-:S05]  /*0240*/  IMAD.IADD R5, R5, 0x1, R2 ;  /* 0x0000000105057824 */ /* 0x000fca00078e0202 */
[----:B------:R-:W-:-:S04]  /*0250*/  LOP3.LUT R5, R5, 0xffff, RZ, 0xc0, !PT ;  /* 0x0000ffff05057812 */ /* 0x000fc800078ec0ff */
[----:B------:R-:W-:-:S04]  /*0260*/  LEA.HI R4, R5, R4, RZ, 0x1f ;  /* 0x0000000405047211 */ /* 0x000fc800078ff8ff */
[----:B------:R-:W-:-:S04]  /*0270*/  LOP3.LUT R4, R4, 0xffff, RZ, 0xc0, !PT ;  /* 0x0000ffff04047812 */ /* 0x000fc800078ec0ff */
[----:B------:R-:W-:-:S05]  /*0280*/  LEA.HI R5, R4, 0x21, RZ, 0x1a ;  /* 0x0000002104057811 */ /* 0x000fca00078fd0ff */
[----:B------:R1:W-:Y:S02]  /*0290*/  STL.U8 [R0+0x4], R5 ;  /* 0x0000040500007387 */ /* 0x0003e40000100000 */
.L_x_1:
[----:B0-----:R-:W-:-:S05]  /*02a0*/  LOP3.LUT R4, R2, 0xffff, RZ, 0xc0, !PT ;  /* 0x0000ffff02047812 */ /* 0x001fca00078ec0ff */
[----:B------:R-:W-:-:S05]  /*02b0*/  IMAD R4, R4, 0x6059, RZ ;  /* 0x0000605904047824 */ /* 0x000fca00078e02ff */
[----:B------:R-:W-:-:S05]  /*02c0*/  SHF.R.U32.HI R4, RZ, 0x10, R4 ;  /* 0x00000010ff047819 */ /* 0x000fca0000011604 */
[----:B-1----:R-:W-:-:S05]  /*02d0*/  IMAD.MOV R5, RZ, RZ, -R4 ;  /* 0x000000ffff057224 */ /* 0x002fca00078e0a04 */
[----:B------:R-:W-:-:S05]  /*02e0*/  PRMT R5, R5, 0x7710, RZ ;  /* 0x0000771005057816 */ /* 0x000fca00000000ff */
[----:B------:R-:W-:-:S05]  /*02f0*/  IMAD.IADD R5, R5, 0x1, R2 ;  /* 0x0000000105057824 */ /* 0x000fca00078e0202 */
[----:B------:R-:W-:-:S04]  /*0300*/  LOP3.LUT R5, R5, 0xffff, RZ, 0xc0, !PT ;  /* 0x0000ffff05057812 */ /* 0x000fc800078ec0ff */
[----:B------:R-:W-:-:S04]  /*0310*/  LEA.HI R5, R5, R4, RZ, 0x1f ;  /* 0x0000000405057211 */ /* 0x000fc800078ff8ff */
[----:B------:R-:W-:-:S04]  /*0320*/  LOP3.LUT R4, R5, 0xffff, RZ, 0xc0, !PT ;  /* 0x0000ffff05047812 */ /* 0x000fc800078ec0ff */
[----:B------:R-:W-:-:S04]  /*0330*/  SHF.R.U32.HI R4, RZ, 0x6, R4 ;  /* 0x00000006ff047819 */ /* 0x000fc80000011604 */
[----:B------:R-:W-:-:S05]  /*0340*/  PRMT R4, R4, 0x9910, RZ ;  /* 0x0000991004047816 */ /* 0x000fca00000000ff */
[----:B------:R-:W-:-:S04]  /*0350*/  IMAD R4, R4, 0x5d, RZ ;  /* 0x0000005d04047824 */ /* 0x000fc800078e02ff */
[----:B------:R-:W-:-:S05]  /*0360*/  IMAD.MOV R4, RZ, RZ, -R4 ;  /* 0x000000ffff047224 */ /* 0x000fca00078e0a04 */
[----:B------:R-:W-:-:S04]  /*0370*/  PRMT R5, R4, 0x7710, RZ ;  /* 0x0000771004057816 */ /* 0x000fc800000000ff */
[----:B------:R-:W-:-:S05]  /*0380*/  IADD3 R5, PT, PT, R2, 0x21, R5 ;  /* 0x0000002102057810 */ /* 0x000fca0007ffe005 */
[----:B------:R0:W-:Y:S02]  /*0390*/  STL.U8 [R0+0x3], R5 ;  /* 0x0000030500007387 */ /* 0x0001e40000100000 */
.L_x_11:
[----:B------:R-:W1:Y:S02]  /*03a0*/  S2R R2, SR_CTAID.X ;  /* 0x0000000000027919 */ /* 0x000e640000002500 */
[----:B-1----:R-:W-:-:S05]  /*03b0*/  IMAD.HI.U32 R2, R2, 0x2c0b02c1, RZ ;  /* 0x2c0b02c102027827 */ /* 0x002fca00078e00ff */
[----:B------:R-:W-:-:S04]  /*03c0*/  LOP3.LUT R2, R2, 0xffff, RZ, 0xc0, !PT ;  /* 0x0000ffff02027812 */ /* 0x000fc800078ec0ff */
[----:B0-----:R-:W-:-:S05]  /*03d0*/  LEA.HI R5, R2, 0x21, RZ, 0x1c ;  /* 0x0000002102057811 */ /* 0x001fca00078fe0ff */
[----:B------:R0:W-:Y:S02]  /*03e0*/  STL.U8 [R0+0x2], R5 ;  /* 0x0000020500007387 */ /* 0x0001e40000100000 */
.L_x_10:
[----:B0-----:R-:W0:Y:S02]  /*03f0*/  S2R R5, SR_CTAID.X ;  /* 0x0000000000057919 */ /* 0x001e240000002500 */
[----:B0-----:R-:W-:-:S05]  /*0400*/  IMAD.HI.U32 R2, R5, 0x2c0b02c1, RZ ;  /* 0x2c0b02c105027827 */ /* 0x001fca00078e00ff */
[----:B------:R-:W-:-:S05]  /*0410*/  SHF.R.U32.HI R2, RZ, 0x4, R2 ;  /* 0x00000004ff027819 */ /* 0x000fca0000011602 */
[----:B------:R-:W-:-:S04]  /*0420*/  IMAD R2, R2, -0x5d, R5 ;  /* 0xffffffa302027824 */ /* 0x000fc800078e0205 */
[----:B------:R-:W-:-:S05]  /*0430*/  VIADD R5, R2, 0x21 ;  /* 0x0000002102057836 */ /* 0x000fca0000000000 */
[----:B------:R1:W-:Y:S02]  /*0440*/  STL.U8 [R0+0x1], R5 ;  /* 0x0000010500007387 */ /* 0x0003e40000100000 */
.L_x_2:
[----:B0-----:R-:W-:Y:S01]  /*0450*/  VIADD R4, R3, 0x2 ;  /* 0x0000000203047836 */ /* 0x001fe20000000000 */
[----:B------:R-:W-:-:S06]  /*0460*/  UMOV UR4, URZ ;  /* 0x000000ff00047c82 */ /* 0x000fcc0008000000 */
.L_x_3:
[----:B------:R-:W2:Y:S01]  /*0470*/  LDL.U8 R2, [R0+UR4] ;  /* 0x0000000400027983 */ /* 0x000ea20008100000 */
[----:B------:R-:W2:Y:S01]  /*0480*/  LDCU.U8 UR5, c[0x3][UR4] ;  /* 0x00c00000040577ac */ /* 0x000ea20008000000 */
[----:B------:R-:W-:Y:S01]  /*0490*/  UIADD3 UR4, UPT, UPT, UR4, 0x1, URZ ;  /* 0x0000000104047890 */ /* 0x000fe2000fffe0ff */
[----:B--2---:R-:W-:-:S13]  /*04a0*/  ISETP.NE.AND P0, PT, R2, UR5, PT ;  /* 0x0000000502007c0c */ /* 0x004fda000bf05270 */
[----:B------:R-:W-:Y:S05]  /*04b0*/  @P0 EXIT ;  /* 0x000000000000094d */ /* 0x000fea0003800000 */
[----:B------:R-:W-:-:S13]  /*04c0*/  ISETP.NE.AND P0, PT, R4, UR4, PT ;  /* 0x0000000404007c0c */ /* 0x000fda000bf05270 */
[----:B------:R-:W-:Y:S05]  /*04d0*/  @P0 BRA `(.L_x_3) ;  /* 0xfffffffc00e40947 */ /* 0x000fea000383ffff */
[----:B------:R-:W0:Y:S01]  /*04e0*/  LDCU UR6, c[0x0][0x380] ;  /* 0x00007000ff0677ac */ /* 0x000e220008000800 */
[----:B------:R-:W2:Y:S01]  /*04f0*/  LDC R13, c[0x0][0x384] ;  /* 0x0000e100ff0d7b82 */ /* 0x000ea20000000800 */
[----:B------:R-:W-:Y:S01]  /*0500*/  IMAD.MOV R4, RZ, RZ, -R3 ;  /* 0x000000ffff047224 */ /* 0x000fe200078e0a03 */
[----:B------:R-:W3:Y:S04]  /*0510*/  LDCU.64 UR4, c[0x0][0x358] ;  /* 0x00006b00ff0477ac */ /* 0x000ee80008000a00 */
[----:B------:R-:W-:Y:S01]  /*0520*/  ISETP.GE.AND P0, PT, R4, 0x2, PT ;  /* 0x000000020400780c */ /* 0x000fe20003f06270 */
[----:B0-----:R-:W-:-:S12]  /*0530*/  IMAD.U32 R6, RZ, RZ, UR6 ;  /* 0x00000006ff067e24 */ /* 0x001fd8000f8e00ff */
[----:B------:R-:W-:Y:S05]  /*0540*/  @P0 BRA `(.L_x_4) ;  /* 0x0000000000940947 */ /* 0x000fea0003800000 */
[----:B------:R-:W-:Y:S02]  /*0550*/  IADD3 R2, PT, PT, -R4, 0x2, RZ ;  /* 0x0000000204027810 */ /* 0x000fe40007ffe1ff */
[----:B------:R-:W-:Y:S02]  /*0560*/  PLOP3.LUT P0, PT, PT, PT, PT, 0x80, 0x8 ;  /* 0x000000000008781c */ /* 0x000fe40003f0f070 */
[----:B------:R-:W-:-:S13]  /*0570*/  ISETP.GT.AND P1, PT, R2, 0x3, PT ;  /* 0x000000030200780c */ /* 0x000fda0003f24270 */
[----:B------:R-:W-:Y:S05]  /*0580*/  @!P1 BRA `(.L_x_5) ;  /* 0x0000000000449947 */ /* 0x000fea0003800000 */
[----:B------:R-:W-:-:S13]  /*0590*/  PLOP3.LUT P0, PT, PT, PT, PT, 0x8, 0x80 ;  /* 0x000000000080781c */ /* 0x000fda0003f0e170 */
.L_x_6:
[----:B01----:R-:W3:Y:S04]  /*05a0*/  LDL.U8 R5, [R0] ;  /* 0x0000000000057983 */ /* 0x003ee80000100000 */
[----:B------:R-:W4:Y:S04]  /*05b0*/  LDL.U8 R7, [R0+0x1] ;  /* 0x0000010000077983 */ /* 0x000f280000100000 */
[----:B------:R-:W5:Y:S04]  /*05c0*/  LDL.U8 R9, [R0+0x2] ;  /* 0x0000020000097983 */ /* 0x000f680000100000 */
[----:B------:R0:W5:Y:S01]  /*05d0*/  LDL.U8 R11, [R0+0x3] ;  /* 0x00000300000b7983 */ /* 0x0001620000100000 */
[----:B------:R-:W-:-:S02]  /*05e0*/  VIADD R4, R4, 0x4 ;  /* 0x0000000404047836 */ /* 0x000fc40000000000 */
[----:B------:R-:W-:Y:S02]  /*05f0*/  IMAD.MOV.U32 R2, RZ, RZ, R6 ;  /* 0x000000ffff027224 */ /* 0x000fe400078e0006 */
[----:B--2---:R-:W-:Y:S01]  /*0600*/  IMAD.MOV.U32 R3, RZ, RZ, R13 ;  /* 0x000000ffff037224 */ /* 0x004fe200078e000d */
[----:B------:R-:W-:Y:S02]  /*0610*/  ISETP.GE.AND P1, PT, R4, -0x1, PT ;  /* 0xffffffff0400780c */ /* 0x000fe40003f26270 */
[----:B------:R-:W-:Y:S01]  /*0620*/  IADD3 R6, P2, PT, R2, 0x4, RZ ;  /* 0x0000000402067810 */ /* 0x000fe20007f5e0ff */
[----:B0-----:R-:W-:-:S04]  /*0630*/  VIADD R0, R0, 0x4 ;  /* 0x0000000400007836 */ /* 0x001fc80000000000 */
[----:B------:R-:W-:Y:S01]  /*0640*/  IMAD.X R13, RZ, RZ, R3, P2 ;  /* 0x000000ffff0d7224 */ /* 0x000fe200010e0603 */
[----:B---3--:R0:W-:Y:S04]  /*0650*/  STG.E.U8 desc[UR4][R2.64], R5 ;  /* 0x0000000502007986 */ /* 0x0081e8000c101104 */
[----:B----4-:R0:W-:Y:S04]  /*0660*/  STG.E.U8 desc[UR4][R2.64+0x1], R7 ;  /* 0x0000010702007986 */ /* 0x0101e8000c101104 */
[----:B-----5:R0:W-:Y:S04]  /*0670*/  STG.E.U8 desc[UR4][R2.64+0x2], R9 ;  /* 0x0000020902007986 */ /* 0x0201e8000c101104 */
[----:B------:R0:W-:Y:S01]  /*0680*/  STG.E.U8 desc[UR4][R2.64+0x3], R11 ;  /* 0x0000030b02007986 */ /* 0x0001e2000c101104 */
[----:B------:R-:W-:Y:S05]  /*0690*/  @!P1 BRA `(.L_x_6) ;  /* 0xfffffffc00c09947 */ /* 0x000fea000383ffff */
.L_x_5:
[----:B0-----:R-:W-:-:S04]  /*06a0*/  IADD3 R2, PT, PT, -R4, 0x2, RZ ;  /* 0x0000000204027810 */ /* 0x001fc80007ffe1ff */
[----:B------:R-:W-:-:S13]  /*06b0*/  ISETP.GT.AND P1, PT, R2, 0x1, PT ;  /* 0x000000010200780c */ /* 0x000fda0003f24270 */
[----:B------:R-:W-:Y:S05]  /*06c0*/  @!P1 BRA `(.L_x_7) ;  /* 0x00000000002c9947 */ /* 0x000fea0003800000 */
[----:B-1----:R-:W3:Y:S04]  /*06d0*/  LDL.U8 R5, [R0] ;  /* 0x0000000000057983 */ /* 0x002ee80000100000 */
[----:B------:R0:W4:Y:S01]  /*06e0*/  LDL.U8 R7, [R0+0x1] ;  /* 0x0000010000077983 */ /* 0x0001220000100000 */
[----:B------:R-:W-:Y:S01]  /*06f0*/  IMAD.MOV.U32 R2, RZ, RZ, R6 ;  /* 0x000000ffff027224 */ /* 0x000fe200078e0006 */
[----:B------:R-:W-:Y:S01]  /*0700*/  IADD3 R6, P1, PT, R6, 0x2, RZ ;  /* 0x0000000206067810 */ /* 0x000fe20007f3e0ff */
[--C-:B--2---:R-:W-:Y:S01]  /*0710*/  IMAD.MOV.U32 R3, RZ, RZ, R13.reuse ;  /* 0x000000ffff037224 */ /* 0x104fe200078e000d */
[----:B------:R-:W-:Y:S01]  /*0720*/  PLOP3.LUT P0, PT, PT, PT, PT, 0x8, 0x80 ;  /* 0x000000000080781c */ /* 0x000fe20003f0e170 */
[----:B------:R-:W-:Y:S02]  /*0730*/  VIADD R4, R4, 0x2 ;  /* 0x0000000204047836 */ /* 0x000fe40000000000 */
[----:B------:R-:W-:-:S02]  /*0740*/  IMAD.X R13, RZ, RZ, R13, P1 ;  /* 0x000000ffff0d7224 */ /* 0x000fc400008e060d */
[----:B0-----:R-:W-:Y:S01]  /*0750*/  VIADD R0, R0, 0x2 ;  /* 0x0000000200007836 */ /* 0x001fe20000000000 */
[----:B---3--:R0:W-:Y:S04]  /*0760*/  STG.E.U8 desc[UR4][R2.64], R5 ;  /* 0x0000000502007986 */ /* 0x0081e8000c101104 */
[----:B----4-:R0:W-:Y:S03]  /*0770*/  STG.E.U8 desc[UR4][R2.64+0x1], R7 ;  /* 0x0000010702007986 */ /* 0x0101e6000c101104 */
.L_x_7:
[----:B------:R-:W-:-:S13]  /*0780*/  ISETP.NE.OR P0, PT, R4, 0x2, P0 ;  /* 0x000000020400780c */ /* 0x000fda0000705670 */
[----:B---3--:R-:W-:Y:S05]  /*0790*/  @!P0 EXIT ;  /* 0x000000000000894d */ /* 0x008fea0003800000 */
.L_x_4:
[----:B01--4-:R0:W3:Y:S01]  /*07a0*/  LDL.U8 R5, [R0] ;  /* 0x0000000000057983 */ /* 0x0130e20000100000 */
[----:B------:R-:W-:Y:S02]  /*07b0*/  VIADD R4, R4, 0x1 ;  /* 0x0000000104047836 */ /* 0x000fe40000000000 */
[----:B------:R-:W-:Y:S01]  /*07c0*/  IMAD.MOV.U32 R2, RZ, RZ, R6 ;  /* 0x000000ffff027224 */ /* 0x000fe200078e0006 */
[----:B------:R-:W-:Y:S01]  /*07d0*/  IADD3 R6, P1, PT, R6, 0x1, RZ ;  /* 0x0000000106067810 */ /* 0x000fe20007f3e0ff */
[--C-:B--2---:R-:W-:Y:S01]  /*07e0*/  IMAD.MOV.U32 R3, RZ, RZ, R13.reuse ;  /* 0x000000ffff037224 */ /* 0x104fe200078e000d */
[----:B------:R-:W-:Y:S01]  /*07f0*/  ISETP.NE.AND P0, PT, R4, 0x2, PT ;  /* 0x000000020400780c */ /* 0x000fe20003f05270 */
[----:B0-----:R-:W-:Y:S02]  /*0800*/  VIADD R0, R0, 0x1 ;  /* 0x0000000100007836 */ /* 0x001fe40000000000 */
[----:B------:R-:W-:Y:S01]  /*0810*/  IMAD.X R13, RZ, RZ, R13, P1 ;  /* 0x000000ffff0d7224 */ /* 0x000fe200008e060d */
[----:B---3--:R4:W-:Y:S09]  /*0820*/  STG.E.U8 desc[UR4][R2.64], R5 ;  /* 0x0000000502007986 */ /* 0x0089f2000c101104 */
[----:B------:R-:W-:Y:S05]  /*0830*/  @P0 BRA `(.L_x_4) ;  /* 0xfffffffc00d80947 */ /* 0x000fea000383ffff */
[----:B------:R-:W-:Y:S05]  /*0840*/  EXIT ;  /* 0x000000000000794d */ /* 0x000fea0003800000 */
.L_x_8:
[----:B------:R-:W-:-:S00]  /*0850*/  BRA `(.L_x_8) ;  /* 0xfffffffc00fc7947 */ /* 0x000fc0000383ffff */
[----:B------:R-:W-:-:S00]  /*0860*/  NOP ;  /* 0x0000000000007918 */ /* 0x000fc00000000000 */
        /* <DEDUP_REMOVED lines=9> */
.L_x_13:


//--------------------- .nv.shared.reserved.0     --------------------------
	.section	.nv.shared.reserved.0,"aw",@nobits
	.weak		__nv_reservedSMEM_offset_0_alias
	.size		__nv_reservedSMEM_offset_0_alias, 0, 64
	.other		__nv_reservedSMEM_offset_0_alias,@"STO_CUDA_RESERVED_SHARED STV_DEFAULT"
__nv_reservedSMEM_offset_0_alias:
	.zero		0
	.zero		64


//--------------------- .nv.constant0._Z12startCrackinPc --------------------------
	.section	.nv.constant0._Z12startCrackinPc,"a",@progbits
	.sectionflags	@""
	.align	4
.nv.constant0._Z12startCrackinPc:
	.zero		904


//--------------------- SYMBOLS --------------------------

	.type		.nv.reservedSmem.offset0,@object
	.size		.nv.reservedSmem.offset0,0x4
